//
// Generated by NVIDIA NVVM Compiler
//
// Compiler Build ID: CL-36424714
// Cuda compilation tools, release 13.0, V13.0.88
// Based on NVVM 20.0.0
//

.version 9.0
.target sm_100
.address_size 64

	// .globl	_Z16qt_unwrap_kernelPfiiPc
// _ZZ16qt_unwrap_kernelPfiiPcE3sum has been demoted

.visible .entry _Z16qt_unwrap_kernelPfiiPc(
	.param .u64 .ptr .align 1 _Z16qt_unwrap_kernelPfiiPc_param_0,
	.param .u32 _Z16qt_unwrap_kernelPfiiPc_param_1,
	.param .u32 _Z16qt_unwrap_kernelPfiiPc_param_2,
	.param .u64 .ptr .align 1 _Z16qt_unwrap_kernelPfiiPc_param_3
)
{
	.reg .pred 	%p<22>;
	.reg .b16 	%rs<14>;
	.reg .b32 	%r<88>;
	.reg .b32 	%f<29>;
	.reg .b64 	%rd<11>;
	// demoted variable
	.shared .align 1 .b8 _ZZ16qt_unwrap_kernelPfiiPcE3sum[1024];
	ld.param.u64 	%rd3, [_Z16qt_unwrap_kernelPfiiPc_param_0];
	ld.param.u32 	%r21, [_Z16qt_unwrap_kernelPfiiPc_param_1];
	ld.param.u64 	%rd4, [_Z16qt_unwrap_kernelPfiiPc_param_3];
	mov.u32 	%r1, %tid.x;
	setp.lt.u32 	%p1, %r1, 256;
	@%p1 bra 	$L__BB0_2;
	shl.b32 	%r22, %r1, 2;
	mov.u32 	%r23, _ZZ16qt_unwrap_kernelPfiiPcE3sum;
	add.s32 	%r24, %r23, %r22;
	ld.shared.u8 	%rs13, [%r24+1];
	ld.shared.u8 	%rs12, [%r24+2];
	bra.uni 	$L__BB0_31;
$L__BB0_2:
	cvta.to.global.u64 	%rd5, %rd3;
	shr.u32 	%r25, %r1, 3;
	and.b32  	%r26, %r25, 30;
	shl.b32 	%r27, %r1, 1;
	and.b32  	%r28, %r27, 30;
	mov.u32 	%r29, %ctaid.x;
	shl.b32 	%r30, %r29, 5;
	div.u32 	%r31, %r30, %r21;
	shr.s32 	%r32, %r21, 31;
	shr.u32 	%r33, %r32, 27;
	add.s32 	%r34, %r21, %r33;
	shr.s32 	%r35, %r34, 5;
	rem.u32 	%r36, %r29, %r35;
	mul.lo.s32 	%r37, %r21, %r31;
	shl.b32 	%r38, %r37, 5;
	shl.b32 	%r39, %r36, 5;
	add.s32 	%r40, %r38, %r39;
	mad.lo.s32 	%r41, %r21, %r28, %r40;
	add.s32 	%r42, %r41, %r26;
	mul.wide.s32 	%rd6, %r42, 4;
	add.s64 	%rd1, %rd5, %rd6;
	ld.global.f32 	%f1, [%rd1];
	mul.wide.s32 	%rd7, %r21, 4;
	add.s64 	%rd2, %rd1, %rd7;
	ld.global.f32 	%f2, [%rd2];
	sub.f32 	%f3, %f1, %f2;
	abs.f32 	%f9, %f3;
	setp.le.f32 	%p2, %f9, 0f3F000000;
	@%p2 bra 	$L__BB0_9;
	setp.leu.f32 	%p3, %f3, 0f3F000000;
	@%p3 bra 	$L__BB0_6;
	mov.b32 	%r77, 0;
$L__BB0_5:
	shl.b32 	%r46, %r77, 1;
	cvt.rn.f32.u32 	%f12, %r46;
	mul.f32 	%f13, %f12, 0f3F000000;
	setp.gt.f32 	%p6, %f3, %f13;
	add.s32 	%r77, %r77, 1;
	@%p6 bra 	$L__BB0_5;
	bra.uni 	$L__BB0_9;
$L__BB0_6:
	setp.geu.f32 	%p4, %f3, 0f3F000000;
	@%p4 bra 	$L__BB0_9;
	mov.b32 	%r78, 0;
$L__BB0_8:
	shl.b32 	%r44, %r78, 1;
	cvt.rn.f32.s32 	%f10, %r44;
	mul.f32 	%f11, %f10, 0f3F000000;
	setp.lt.f32 	%p5, %f3, %f11;
	add.s32 	%r78, %r78, -1;
	@%p5 bra 	$L__BB0_8;
$L__BB0_9:
	ld.global.f32 	%f4, [%rd2+4];
	sub.f32 	%f5, %f2, %f4;
	abs.f32 	%f14, %f5;
	setp.le.f32 	%p7, %f14, 0f3F000000;
	mov.b32 	%r81, 0;
	@%p7 bra 	$L__BB0_16;
	setp.leu.f32 	%p8, %f5, 0f3F000000;
	@%p8 bra 	$L__BB0_13;
	mov.b32 	%r79, 0;
$L__BB0_12:
	mov.u32 	%r81, %r79;
	shl.b32 	%r52, %r81, 1;
	cvt.rn.f32.u32 	%f17, %r52;
	mul.f32 	%f18, %f17, 0f3F000000;
	setp.gt.f32 	%p11, %f5, %f18;
	add.s32 	%r79, %r81, 1;
	@%p11 bra 	$L__BB0_12;
	bra.uni 	$L__BB0_16;
$L__BB0_13:
	setp.geu.f32 	%p9, %f5, 0f3F000000;
	@%p9 bra 	$L__BB0_16;
	mov.b32 	%r80, 0;
$L__BB0_15:
	mov.u32 	%r81, %r80;
	shl.b32 	%r50, %r81, 1;
	cvt.rn.f32.s32 	%f15, %r50;
	mul.f32 	%f16, %f15, 0f3F000000;
	setp.lt.f32 	%p10, %f5, %f16;
	add.s32 	%r80, %r81, -1;
	@%p10 bra 	$L__BB0_15;
$L__BB0_16:
	cvt.u16.u32 	%rs13, %r81;
	shl.b32 	%r54, %r1, 2;
	mov.u32 	%r55, _ZZ16qt_unwrap_kernelPfiiPcE3sum;
	add.s32 	%r56, %r55, %r54;
	st.shared.u8 	[%r56+1], %rs13;
	ld.global.f32 	%f6, [%rd1+4];
	sub.f32 	%f7, %f4, %f6;
	abs.f32 	%f19, %f7;
	setp.le.f32 	%p12, %f19, 0f3F000000;
	mov.b32 	%r84, 0;
	@%p12 bra 	$L__BB0_23;
	setp.leu.f32 	%p13, %f7, 0f3F000000;
	@%p13 bra 	$L__BB0_20;
	mov.b32 	%r82, 0;
$L__BB0_19:
	mov.u32 	%r84, %r82;
	shl.b32 	%r61, %r84, 1;
	cvt.rn.f32.u32 	%f22, %r61;
	mul.f32 	%f23, %f22, 0f3F000000;
	setp.gt.f32 	%p16, %f7, %f23;
	add.s32 	%r82, %r84, 1;
	@%p16 bra 	$L__BB0_19;
	bra.uni 	$L__BB0_23;
$L__BB0_20:
	setp.geu.f32 	%p14, %f7, 0f3F000000;
	@%p14 bra 	$L__BB0_23;
	mov.b32 	%r83, 0;
$L__BB0_22:
	mov.u32 	%r84, %r83;
	shl.b32 	%r59, %r84, 1;
	cvt.rn.f32.s32 	%f20, %r59;
	mul.f32 	%f21, %f20, 0f3F000000;
	setp.lt.f32 	%p15, %f7, %f21;
	add.s32 	%r83, %r84, -1;
	@%p15 bra 	$L__BB0_22;
$L__BB0_23:
	cvt.u16.u32 	%rs12, %r84;
	st.shared.u8 	[%r56+2], %rs12;
	sub.f32 	%f8, %f6, %f1;
	abs.f32 	%f24, %f8;
	setp.le.f32 	%p17, %f24, 0f3F000000;
	mov.b32 	%r87, 0;
	@%p17 bra 	$L__BB0_30;
	setp.leu.f32 	%p18, %f8, 0f3F000000;
	@%p18 bra 	$L__BB0_27;
	mov.b32 	%r85, 0;
$L__BB0_26:
	mov.u32 	%r87, %r85;
	shl.b32 	%r70, %r87, 1;
	cvt.rn.f32.u32 	%f27, %r70;
	mul.f32 	%f28, %f27, 0f3F000000;
	setp.gt.f32 	%p21, %f8, %f28;
	add.s32 	%r85, %r87, 1;
	@%p21 bra 	$L__BB0_26;
	bra.uni 	$L__BB0_30;
$L__BB0_27:
	setp.geu.f32 	%p19, %f8, 0f3F000000;
	@%p19 bra 	$L__BB0_30;
	mov.b32 	%r86, 0;
$L__BB0_29:
	mov.u32 	%r87, %r86;
	shl.b32 	%r68, %r87, 1;
	cvt.rn.f32.s32 	%f25, %r68;
	mul.f32 	%f26, %f25, 0f3F000000;
	setp.lt.f32 	%p20, %f8, %f26;
	add.s32 	%r86, %r87, -1;
	@%p20 bra 	$L__BB0_29;
$L__BB0_30:
	st.shared.u8 	[%r56+3], %r87;
$L__BB0_31:
	shl.b32 	%r74, %r1, 2;
	mov.u32 	%r75, _ZZ16qt_unwrap_kernelPfiiPcE3sum;
	add.s32 	%r76, %r75, %r74;
	add.s16 	%rs7, %rs12, %rs13;
	st.shared.u8 	[%r76], %rs7;
	bar.sync 	0;
	cvta.to.global.u64 	%rd8, %rd4;
	ld.shared.u8 	%rs8, [%r76];
	cvt.u64.u32 	%rd9, %r74;
	add.s64 	%rd10, %rd8, %rd9;
	st.global.u8 	[%rd10], %rs8;
	ld.shared.u8 	%rs9, [%r76+1];
	st.global.u8 	[%rd10+1], %rs9;
	ld.shared.u8 	%rs10, [%r76+2];
	st.global.u8 	[%rd10+2], %rs10;
	ld.shared.u8 	%rs11, [%r76+3];
	st.global.u8 	[%rd10+3], %rs11;
	ret;

}


// ===== COMPILED SASS (sm_100) =====

	.target	sm_100

	.elftype	@"ET_EXEC"


//--------------------- .note.nv.tkinfo           --------------------------
	.section	.note.nv.tkinfo,"",@"SHT_NOTE"
	.sectionflags	@"SHF_NOTE_NV_TKINFO"
	.tkinfo
        /*0018*/ 	.word	0x00000002
        /*0030*/ 	.string	""
        /*0030*/ 	.string	"ptxas"
        /*0030*/ 	.string	"Cuda compilation tools, release 13.0, V13.0.88"
        /*0030*/ 	.string	"Build cuda_13.0.r13.0/compiler.36424714_0"
        /*0030*/ 	.string	"-arch sm_100 -m 64 "



//--------------------- .note.nv.cuinfo           --------------------------
	.section	.note.nv.cuinfo,"",@"SHT_NOTE"
	.sectionflags	@"SHF_NOTE_NV_CUINFO"
        /*0018*/ 	.short	0x0002
        /*001a*/ 	.short	0x0064
        /*001c*/ 	.short	0x0082
	.zero		2


//--------------------- .nv.info                  --------------------------
	.section	.nv.info,"",@"SHT_CUDA_INFO"
	.align	4


	//----- nvinfo : EIATTR_REGCOUNT
	.align		4
        /*0000*/ 	.byte	0x04, 0x2f
        /*0002*/ 	.short	(.L_1 - .L_0)
	.align		4
.L_0:
        /*0004*/ 	.word	index@(_Z16qt_unwrap_kernelPfiiPc)
        /*0008*/ 	.word	0x00000010


	//----- nvinfo : EIATTR_FRAME_SIZE
	.align		4
.L_1:
        /*000c*/ 	.byte	0x04, 0x11
        /*000e*/ 	.short	(.L_3 - .L_2)
	.align		4
.L_2:
        /*0010*/ 	.word	index@(_Z16qt_unwrap_kernelPfiiPc)
        /*0014*/ 	.word	0x00000000


	//----- nvinfo : EIATTR_MIN_STACK_SIZE
	.align		4
.L_3:
        /*0018*/ 	.byte	0x04, 0x12
        /*001a*/ 	.short	(.L_5 - .L_4)
	.align		4
.L_4:
        /*001c*/ 	.word	index@(_Z16qt_unwrap_kernelPfiiPc)
        /*0020*/ 	.word	0x00000000
.L_5:


//--------------------- .nv.compat                --------------------------
	.section	.nv.compat,"",@"SHT_CUDA_COMPAT_INFO"
	.align	4
        /*0000*/ 	.byte	0x02, 0x09, 0x00, 0x00, 0x02, 0x02, 0x01, 0x00, 0x02, 0x05, 0x05, 0x00, 0x03, 0x07, 0x01, 0x01
        /*0010*/ 	.byte	0x02, 0x03, 0x00, 0x00, 0x02, 0x06, 0x01, 0x00, 0x04, 0x0b, 0x08, 0x00, 0x01, 0x00, 0x00, 0x00
        /*0020*/ 	.byte	0x00, 0x00, 0x00, 0x00


//--------------------- .nv.info._Z16qt_unwrap_kernelPfiiPc --------------------------
	.section	.nv.info._Z16qt_unwrap_kernelPfiiPc,"",@"SHT_CUDA_INFO"
	.sectionflags	@""
	.align	4


	//----- nvinfo : EIATTR_CUDA_API_VERSION
	.align		4
        /*0000*/ 	.byte	0x04, 0x37
        /*0002*/ 	.short	(.L_7 - .L_6)
.L_6:
        /*0004*/ 	.word	0x00000082


	//----- nvinfo : EIATTR_KPARAM_INFO
	.align		4
.L_7:
        /*0008*/ 	.byte	0x04, 0x17
        /*000a*/ 	.short	(.L_9 - .L_8)
.L_8:
        /*000c*/ 	.word	0x00000000
        /*0010*/ 	.short	0x0003
        /*0012*/ 	.short	0x0010
        /*0014*/ 	.byte	0x00, 0xf5, 0x21, 0x00


	//----- nvinfo : EIATTR_KPARAM_INFO
	.align		4
.L_9:
        /*0018*/ 	.byte	0x04, 0x17
        /*001a*/ 	.short	(.L_11 - .L_10)
.L_10:
        /*001c*/ 	.word	0x00000000
        /*0020*/ 	.short	0x0002
        /*0022*/ 	.short	0x000c
        /*0024*/ 	.byte	0x00, 0xf0, 0x11, 0x00


	//----- nvinfo : EIATTR_KPARAM_INFO
	.align		4
.L_11:
        /*0028*/ 	.byte	0x04, 0x17
        /*002a*/ 	.short	(.L_13 - .L_12)
.L_12:
        /*002c*/ 	.word	0x00000000
        /*0030*/ 	.short	0x0001
        /*0032*/ 	.short	0x0008
        /*0034*/ 	.byte	0x00, 0xf0, 0x11, 0x00


	//----- nvinfo : EIATTR_KPARAM_INFO
	.align		4
.L_13:
        /*0038*/ 	.byte	0x04, 0x17
        /*003a*/ 	.short	(.L_15 - .L_14)
.L_14:
        /*003c*/ 	.word	0x00000000
        /*0040*/ 	.short	0x0000
        /*0042*/ 	.short	0x0000
        /*0044*/ 	.byte	0x00, 0xf5, 0x21, 0x00


	//----- nvinfo : EIATTR_SPARSE_MMA_MASK
	.align		4
.L_15:
        /*0048*/ 	.byte	0x03, 0x50
        /*004a*/ 	.short	0x0000


	//----- nvinfo : EIATTR_MAXREG_COUNT
	.align		4
        /*004c*/ 	.byte	0x03, 0x1b
        /*004e*/ 	.short	0x00ff


	//----- nvinfo : EIATTR_NUM_BARRIERS
	.align		4
        /*0050*/ 	.byte	0x02, 0x4c
        /*0052*/ 	.byte	0x01
	.zero		1


	//----- nvinfo : EIATTR_MERCURY_ISA_VERSION
	.align		4
        /*0054*/ 	.byte	0x03, 0x5f
        /*0056*/ 	.short	0x0101


	//----- nvinfo : EIATTR_VRC_CTA_INIT_COUNT
	.align		4
        /*0058*/ 	.byte	0x02, 0x4a
	.zero		1
	.zero		1


	//----- nvinfo : EIATTR_EXIT_INSTR_OFFSETS
	.align		4
        /*005c*/ 	.byte	0x04, 0x1c
        /*005e*/ 	.short	(.L_17 - .L_16)


	//   ....[0]....
.L_16:
        /*0060*/ 	.word	0x00000bf0


	//----- nvinfo : EIATTR_CRS_STACK_SIZE
	.align		4
.L_17:
        /*0064*/ 	.byte	0x04, 0x1e
        /*0066*/ 	.short	(.L_19 - .L_18)
.L_18:
        /*0068*/ 	.word	0x00000000


	//----- nvinfo : EIATTR_CBANK_PARAM_SIZE
	.align		4
.L_19:
        /*006c*/ 	.byte	0x03, 0x19
        /*006e*/ 	.short	0x0018


	//----- nvinfo : EIATTR_PARAM_CBANK
	.align		4
        /*0070*/ 	.byte	0x04, 0x0a
        /*0072*/ 	.short	(.L_21 - .L_20)
	.align		4
.L_20:
        /*0074*/ 	.word	index@(.nv.constant0._Z16qt_unwrap_kernelPfiiPc)
        /*0078*/ 	.short	0x0380
        /*007a*/ 	.short	0x0018


	//----- nvinfo : EIATTR_SW_WAR
	.align		4
.L_21:
        /*007c*/ 	.byte	0x04, 0x36
        /*007e*/ 	.short	(.L_23 - .L_22)
.L_22:
        /*0080*/ 	.word	0x00000008
.L_23:


//--------------------- .nv.callgraph             --------------------------
	.section	.nv.callgraph,"",@"SHT_CUDA_CALLGRAPH"
	.align	4
	.sectionentsize	8
	.align		4
        /*0000*/ 	.word	0x00000000
	.align		4
        /*0004*/ 	.word	0xffffffff
	.align		4
        /*0008*/ 	.word	0x00000000
	.align		4
        /*000c*/ 	.word	0xfffffffe
	.align		4
        /*0010*/ 	.word	0x00000000
	.align		4
        /*0014*/ 	.word	0xfffffffd
	.align		4
        /*0018*/ 	.word	0x00000000
	.align		4
        /*001c*/ 	.word	0xfffffffc


//--------------------- .text._Z16qt_unwrap_kernelPfiiPc --------------------------
	.section	.text._Z16qt_unwrap_kernelPfiiPc,"ax",@progbits
	.align	128
        .global         _Z16qt_unwrap_kernelPfiiPc
        .type           _Z16qt_unwrap_kernelPfiiPc,@function
        .size           _Z16qt_unwrap_kernelPfiiPc,(.L_x_22 - _Z16qt_unwrap_kernelPfiiPc)
        .other          _Z16qt_unwrap_kernelPfiiPc,@"STO_CUDA_ENTRY STV_DEFAULT"
_Z16qt_unwrap_kernelPfiiPc:
.text._Z16qt_unwrap_kernelPfiiPc:
[----:B------:R-:W-:Y:S01]  /*0000*/  LDC R1, c[0x0][0x37c] ;  /* 0x0000df00ff017b82 */ /* 0x000fe20000000800 */
[----:B------:R-:W0:Y:S01]  /*0010*/  S2R R0, SR_TID.X ;  /* 0x0000000000007919 */ /* 0x000e220000002100 */
[----:B------:R-:W1:Y:S01]  /*0020*/  LDCU.64 UR6, c[0x0][0x358] ;  /* 0x00006b00ff0677ac */ /* 0x000e620008000a00 */
[----:B------:R-:W-:Y:S01]  /*0030*/  BSSY.RECONVERGENT B0, `(.L_x_0) ;  /* 0x00000ab000007945 */ /* 0x000fe20003800200 */
[----:B0-----:R-:W-:-:S13]  /*0040*/  ISETP.GE.U32.AND P0, PT, R0, 0x100, PT ;  /* 0x000001000000780c */ /* 0x001fda0003f06070 */
[----:B------:R-:W0:Y:S01]  /*0050*/  @P0 S2R R2, SR_CgaCtaId ;  /* 0x0000000000020919 */ /* 0x000e220000008800 */
[----:B------:R-:W-:-:S04]  /*0060*/  @P0 MOV R3, 0x400 ;  /* 0x0000040000030802 */ /* 0x000fc80000000f00 */
[----:B0-----:R-:W-:-:S05]  /*0070*/  @P0 LEA R3, R2, R3, 0x18 ;  /* 0x0000000302030211 */ /* 0x001fca00078ec0ff */
[----:B------:R-:W-:-:S05]  /*0080*/  @P0 IMAD R2, R0, 0x4, R3 ;  /* 0x0000000400020824 */ /* 0x000fca00078e0203 */
[----:B------:R0:W2:Y:S04]  /*0090*/  @P0 LDS.U8 R7, [R2+0x1] ;  /* 0x0000010002070984 */ /* 0x0000a80000000000 */
[----:B------:R0:W3:Y:S01]  /*00a0*/  @P0 LDS.U8 R4, [R2+0x2] ;  /* 0x0000020002040984 */ /* 0x0000e20000000000 */
[----:B-1----:R-:W-:Y:S05]  /*00b0*/  @P0 BRA `(.L_x_1) ;  /* 0x0000000800880947 */ /* 0x002fea0003800000 */
[----:B0-----:R-:W0:Y:S08]  /*00c0*/  LDC R2, c[0x0][0x388] ;  /* 0x0000e200ff027b82 */ /* 0x001e300000000800 */
[----:B------:R-:W1:Y:S01]  /*00d0*/  S2UR UR5, SR_CTAID.X ;  /* 0x00000000000579c3 */ /* 0x000e620000002500 */
[----:B0-----:R-:W-:Y:S01]  /*00e0*/  SHF.R.S32.HI R5, RZ, 0x1f, R2 ;  /* 0x0000001fff057819 */ /* 0x001fe20000011402 */
[----:B------:R-:W0:Y:S01]  /*00f0*/  I2F.U32.RP R3, R2 ;  /* 0x0000000200037306 */ /* 0x000e220000209000 */
[----:B------:R-:W-:-:S02]  /*0100*/  ISETP.NE.U32.AND P3, PT, R2, RZ, PT ;  /* 0x000000ff0200720c */ /* 0x000fc40003f65070 */
[----:B------:R-:W-:-:S04]  /*0110*/  LEA.HI R5, R5, R2, RZ, 0x5 ;  /* 0x0000000205057211 */ /* 0x000fc800078f28ff */
[----:B------:R-:W-:Y:S01]  /*0120*/  SHF.R.S32.HI R8, RZ, 0x5, R5 ;  /* 0x00000005ff087819 */ /* 0x000fe20000011405 */
[----:B-1----:R-:W-:-:S03]  /*0130*/  USHF.L.U32 UR4, UR5, 0x5, URZ ;  /* 0x0000000505047899 */ /* 0x002fc600080006ff */
[----:B------:R-:W1:Y:S01]  /*0140*/  I2F.U32.RP R9, R8 ;  /* 0x0000000800097306 */ /* 0x000e620000209000 */
[----:B------:R-:W-:-:S07]  /*0150*/  IMAD.MOV R11, RZ, RZ, -R8 ;  /* 0x000000ffff0b7224 */ /* 0x000fce00078e0a08 */
[----:B0-----:R-:W3:Y:S08]  /*0160*/  MUFU.RCP R3, R3 ;  /* 0x0000000300037308 */ /* 0x001ef00000001000 */
[----:B-1----:R-:W0:Y:S01]  /*0170*/  MUFU.RCP R9, R9 ;  /* 0x0000000900097308 */ /* 0x002e220000001000 */
[----:B---3--:R-:W-:-:S07]  /*0180*/  VIADD R4, R3, 0xffffffe ;  /* 0x0ffffffe03047836 */ /* 0x008fce0000000000 */
[----:B------:R1:W3:Y:S01]  /*0190*/  F2I.FTZ.U32.TRUNC.NTZ R5, R4 ;  /* 0x0000000400057305 */ /* 0x0002e2000021f000 */
[----:B0-----:R-:W-:-:S07]  /*01a0*/  IADD3 R6, PT, PT, R9, 0xffffffe, RZ ;  /* 0x0ffffffe09067810 */ /* 0x001fce0007ffe0ff */
[----:B--2---:R0:W2:Y:S01]  /*01b0*/  F2I.FTZ.U32.TRUNC.NTZ R7, R6 ;  /* 0x0000000600077305 */ /* 0x0040a2000021f000 */
[----:B-1----:R-:W-:Y:S02]  /*01c0*/  HFMA2 R4, -RZ, RZ, 0, 0 ;  /* 0x00000000ff047431 */ /* 0x002fe400000001ff */
[----:B---3--:R-:W-:Y:S02]  /*01d0*/  IMAD.MOV R3, RZ, RZ, -R5 ;  /* 0x000000ffff037224 */ /* 0x008fe400078e0a05 */
[----:B0-----:R-:W-:Y:S02]  /*01e0*/  IMAD.MOV.U32 R6, RZ, RZ, RZ ;  /* 0x000000ffff067224 */ /* 0x001fe400078e00ff */
[----:B------:R-:W-:-:S04]  /*01f0*/  IMAD R3, R3, R2, RZ ;  /* 0x0000000203037224 */ /* 0x000fc800078e02ff */
[----:B------:R-:W-:-:S04]  /*0200*/  IMAD.HI.U32 R5, R5, R3, R4 ;  /* 0x0000000305057227 */ /* 0x000fc800078e0004 */
[----:B--2---:R-:W-:-:S04]  /*0210*/  IMAD R3, R11, R7, RZ ;  /* 0x000000070b037224 */ /* 0x004fc800078e02ff */
[----:B------:R-:W-:-:S04]  /*0220*/  IMAD.HI.U32 R7, R7, R3, R6 ;  /* 0x0000000307077227 */ /* 0x000fc800078e0006 */
[----:B------:R-:W-:-:S04]  /*0230*/  IMAD.HI.U32 R3, R5, UR4, RZ ;  /* 0x0000000405037c27 */ /* 0x000fc8000f8e00ff */
[----:B------:R-:W-:-:S04]  /*0240*/  IMAD.HI.U32 R7, R7, UR5, RZ ;  /* 0x0000000507077c27 */ /* 0x000fc8000f8e00ff */
[----:B------:R-:W-:Y:S01]  /*0250*/  IMAD.MOV R5, RZ, RZ, -R3 ;  /* 0x000000ffff057224 */ /* 0x000fe200078e0a03 */
[----:B------:R-:W-:-:S03]  /*0260*/  IADD3 R7, PT, PT, -R7, RZ, RZ ;  /* 0x000000ff07077210 */ /* 0x000fc60007ffe1ff */
[----:B------:R-:W-:Y:S02]  /*0270*/  IMAD R5, R2, R5, UR4 ;  /* 0x0000000402057e24 */ /* 0x000fe4000f8e0205 */
[----:B------:R-:W-:-:S03]  /*0280*/  IMAD R7, R8, R7, UR5 ;  /* 0x0000000508077e24 */ /* 0x000fc6000f8e0207 */
[----:B------:R-:W-:Y:S02]  /*0290*/  ISETP.GE.U32.AND P0, PT, R5, R2, PT ;  /* 0x000000020500720c */ /* 0x000fe40003f06070 */
[----:B------:R-:W-:-:S11]  /*02a0*/  ISETP.GE.U32.AND P2, PT, R7, R8, PT ;  /* 0x000000080700720c */ /* 0x000fd60003f46070 */
[----:B------:R-:W-:Y:S01]  /*02b0*/  @P0 IMAD.IADD R5, R5, 0x1, -R2 ;  /* 0x0000000105050824 */ /* 0x000fe200078e0a02 */
[----:B------:R-:W-:Y:S01]  /*02c0*/  @P0 IADD3 R3, PT, PT, R3, 0x1, RZ ;  /* 0x0000000103030810 */ /* 0x000fe20007ffe0ff */
[--C-:B------:R-:W-:Y:S01]  /*02d0*/  @P2 IMAD.IADD R7, R7, 0x1, -R8.reuse ;  /* 0x0000000107072824 */ /* 0x100fe200078e0a08 */
[----:B------:R-:W-:Y:S02]  /*02e0*/  ISETP.NE.U32.AND P0, PT, R8, RZ, PT ;  /* 0x000000ff0800720c */ /* 0x000fe40003f05070 */
[----:B------:R-:W-:Y:S02]  /*02f0*/  ISETP.GE.U32.AND P1, PT, R5, R2, PT ;  /* 0x000000020500720c */ /* 0x000fe40003f26070 */
[----:B------:R-:W-:Y:S01]  /*0300*/  ISETP.GE.U32.AND P2, PT, R7, R8, PT ;  /* 0x000000080700720c */ /* 0x000fe20003f46070 */
[----:B------:R-:W0:Y:S10]  /*0310*/  LDC.64 R4, c[0x0][0x380] ;  /* 0x0000e000ff047b82 */ /* 0x000e340000000a00 */
[----:B------:R-:W-:Y:S01]  /*0320*/  @P1 VIADD R3, R3, 0x1 ;  /* 0x0000000103031836 */ /* 0x000fe20000000000 */
[----:B------:R-:W-:Y:S01]  /*0330*/  @!P3 LOP3.LUT R3, RZ, R2, RZ, 0x33, !PT ;  /* 0x00000002ff03b212 */ /* 0x000fe200078e33ff */
[----:B------:R-:W-:Y:S01]  /*0340*/  @P2 IMAD.IADD R7, R7, 0x1, -R8 ;  /* 0x0000000107072824 */ /* 0x000fe200078e0a08 */
[----:B------:R-:W-:-:S03]  /*0350*/  @!P0 LOP3.LUT R7, RZ, R8, RZ, 0x33, !PT ;  /* 0x00000008ff078212 */ /* 0x000fc600078e33ff */
[----:B------:R-:W-:Y:S01]  /*0360*/  IMAD R6, R3, R2, RZ ;  /* 0x0000000203067224 */ /* 0x000fe200078e02ff */
[----:B------:R-:W-:-:S03]  /*0370*/  SHF.L.U32 R3, R0, 0x1, RZ ;  /* 0x0000000100037819 */ /* 0x000fc600000006ff */
[----:B------:R-:W-:Y:S01]  /*0380*/  IMAD.IADD R6, R7, 0x1, R6 ;  /* 0x0000000107067824 */ /* 0x000fe200078e0206 */
[----:B------:R-:W-:Y:S02]  /*0390*/  LOP3.LUT R7, R3, 0x1e, RZ, 0xc0, !PT ;  /* 0x0000001e03077812 */ /* 0x000fe400078ec0ff */
[----:B------:R-:W-:Y:S01]  /*03a0*/  SHF.R.U32.HI R3, RZ, 0x3, R0 ;  /* 0x00000003ff037819 */ /* 0x000fe20000011600 */
[----:B------:R-:W-:-:S03]  /*03b0*/  IMAD.SHL.U32 R6, R6, 0x20, RZ ;  /* 0x0000002006067824 */ /* 0x000fc600078e00ff */
[----:B------:R-:W-:Y:S01]  /*03c0*/  LOP3.LUT R3, R3, 0x1e, RZ, 0xc0, !PT ;  /* 0x0000001e03037812 */ /* 0x000fe200078ec0ff */
[----:B------:R-:W-:-:S05]  /*03d0*/  IMAD R6, R7, R2, R6 ;  /* 0x0000000207067224 */ /* 0x000fca00078e0206 */
[----:B------:R-:W-:-:S05]  /*03e0*/  IADD3 R3, PT, PT, R3, R6, RZ ;  /* 0x0000000603037210 */ /* 0x000fca0007ffe0ff */
[----:B0-----:R-:W-:-:S04]  /*03f0*/  IMAD.WIDE R4, R3, 0x4, R4 ;  /* 0x0000000403047825 */ /* 0x001fc800078e0204 */
[----:B------:R-:W-:Y:S02]  /*0400*/  IMAD.WIDE R6, R2, 0x4, R4 ;  /* 0x0000000402067825 */ /* 0x000fe400078e0204 */
[----:B------:R0:W5:Y:S04]  /*0410*/  LDG.E R2, desc[UR6][R4.64] ;  /* 0x0000000604027981 */ /* 0x000168000c1e1900 */
[----:B------:R-:W2:Y:S04]  /*0420*/  LDG.E R3, desc[UR6][R6.64] ;  /* 0x0000000606037981 */ /* 0x000ea8000c1e1900 */
[----:B------:R-:W2:Y:S01]  /*0430*/  LDG.E R8, desc[UR6][R6.64+0x4] ;  /* 0x0000040606087981 */ /* 0x000ea2000c1e1900 */
[----:B------:R-:W-:Y:S01]  /*0440*/  BSSY.RECONVERGENT B1, `(.L_x_2) ;  /* 0x000001e000017945 */ /* 0x000fe20003800200 */
[----:B------:R-:W-:-:S02]  /*0450*/  IMAD.MOV.U32 R9, RZ, RZ, RZ ;  /* 0x000000ffff097224 */ /* 0x000fc400078e00ff */
[----:B--2---:R-:W-:-:S05]  /*0460*/  FADD R3, R3, -R8 ;  /* 0x8000000803037221 */ /* 0x004fca0000000000 */
[----:B------:R-:W-:-:S13]  /*0470*/  FSETP.GTU.AND P0, PT, |R3|, 0.5, PT ;  /* 0x3f0000000300780b */ /* 0x000fda0003f0c200 */
[----:B0-----:R-:W-:Y:S05]  /*0480*/  @!P0 BRA `(.L_x_3) ;  /* 0x0000000000648947 */ /* 0x001fea0003800000 */
[----:B------:R-:W-:-:S13]  /*0490*/  FSETP.GT.AND P0, PT, R3, 0.5, PT ;  /* 0x3f0000000300780b */ /* 0x000fda0003f04000 */
[----:B------:R-:W-:Y:S05]  /*04a0*/  @!P0 BRA `(.L_x_4) ;  /* 0x00000000002c8947 */ /* 0x000fea0003800000 */
[----:B------:R-:W-:Y:S01]  /*04b0*/  BSSY.RECONVERGENT B2, `(.L_x_5) ;  /* 0x0000009000027945 */ /* 0x000fe20003800200 */
[----:B------:R-:W-:-:S07]  /*04c0*/  IMAD.MOV.U32 R6, RZ, RZ, RZ ;  /* 0x000000ffff067224 */ /* 0x000fce00078e00ff */
.L_x_6:
[C---:B------:R-:W-:Y:S01]  /*04d0*/  SHF.L.U32 R7, R6.reuse, 0x1, RZ ;  /* 0x0000000106077819 */ /* 0x040fe200000006ff */
[----:B------:R-:W-:Y:S02]  /*04e0*/  IMAD.MOV.U32 R9, RZ, RZ, R6 ;  /* 0x000000ffff097224 */ /* 0x000fe400078e0006 */
[----:B------:R-:W-:Y:S01]  /*04f0*/  VIADD R6, R6, 0x1 ;  /* 0x0000000106067836 */ /* 0x000fe20000000000 */
[----:B------:R-:W-:-:S05]  /*0500*/  I2FP.F32.U32 R7, R7 ;  /* 0x0000000700077245 */ /* 0x000fca0000201000 */
[----:B------:R-:W-:-:S05]  /*0510*/  FMUL R10, R7, 0.5 ;  /* 0x3f000000070a7820 */ /* 0x000fca0000400000 */
[----:B------:R-:W-:-:S13]  /*0520*/  FSETP.GT.AND P0, PT, R3, R10, PT ;  /* 0x0000000a0300720b */ /* 0x000fda0003f04000 */
[----:B------:R-:W-:Y:S05]  /*0530*/  @P0 BRA `(.L_x_6) ;  /* 0xfffffffc00e40947 */ /* 0x000fea000383ffff */
[----:B------:R-:W-:Y:S05]  /*0540*/  BSYNC.RECONVERGENT B2 ;  /* 0x0000000000027941 */ /* 0x000fea0003800200 */
.L_x_5:
[----:B------:R-:W-:Y:S05]  /*0550*/  BRA `(.L_x_3) ;  /* 0x0000000000307947 */ /* 0x000fea0003800000 */
.L_x_4:
[----:B------:R-:W-:-:S13]  /*0560*/  FSETP.GEU.AND P0, PT, R3, 0.5, PT ;  /* 0x3f0000000300780b */ /* 0x000fda0003f0e000 */
[----:B------:R-:W-:Y:S05]  /*0570*/  @P0 BRA `(.L_x_3) ;  /* 0x0000000000280947 */ /* 0x000fea0003800000 */
[----:B------:R-:W-:Y:S01]  /*0580*/  BSSY.RECONVERGENT B2, `(.L_x_3) ;  /* 0x0000009000027945 */ /* 0x000fe20003800200 */
[----:B------:R-:W-:-:S07]  /*0590*/  MOV R6, RZ ;  /* 0x000000ff00067202 */ /* 0x000fce0000000f00 */
.L_x_7:
[C---:B------:R-:W-:Y:S02]  /*05a0*/  IMAD.SHL.U32 R7, R6.reuse, 0x2, RZ ;  /* 0x0000000206077824 */ /* 0x040fe400078e00ff */
[----:B------:R-:W-:Y:S01]  /*05b0*/  IMAD.MOV.U32 R9, RZ, RZ, R6 ;  /* 0x000000ffff097224 */ /* 0x000fe200078e0006 */
[----:B------:R-:W-:Y:S02]  /*05c0*/  IADD3 R6, PT, PT, R6, -0x1, RZ ;  /* 0xffffffff06067810 */ /* 0x000fe40007ffe0ff */
[----:B------:R-:W-:-:S05]  /*05d0*/  I2FP.F32.S32 R7, R7 ;  /* 0x0000000700077245 */ /* 0x000fca0000201400 */
[----:B------:R-:W-:-:S05]  /*05e0*/  FMUL R10, R7, 0.5 ;  /* 0x3f000000070a7820 */ /* 0x000fca0000400000 */
[----:B------:R-:W-:-:S13]  /*05f0*/  FSETP.GEU.AND P0, PT, R3, R10, PT ;  /* 0x0000000a0300720b */ /* 0x000fda0003f0e000 */
[----:B------:R-:W-:Y:S05]  /*0600*/  @!P0 BRA `(.L_x_7) ;  /* 0xfffffffc00e48947 */ /* 0x000fea000383ffff */
[----:B------:R-:W-:Y:S05]  /*0610*/  BSYNC.RECONVERGENT B2 ;  /* 0x0000000000027941 */ /* 0x000fea0003800200 */
.L_x_3:
[----:B------:R-:W-:Y:S05]  /*0620*/  BSYNC.RECONVERGENT B1 ;  /* 0x0000000000017941 */ /* 0x000fea0003800200 */
.L_x_2:
[----:B------:R-:W2:Y:S01]  /*0630*/  LDG.E R5, desc[UR6][R4.64+0x4] ;  /* 0x0000040604057981 */ /* 0x000ea2000c1e1900 */
[----:B------:R-:W0:Y:S01]  /*0640*/  S2UR UR5, SR_CgaCtaId ;  /* 0x00000000000579c3 */ /* 0x000e220000008800 */
[----:B------:R-:W-:Y:S01]  /*0650*/  UMOV UR4, 0x400 ;  /* 0x0000040000047882 */ /* 0x000fe20000000000 */
[----:B------:R-:W-:Y:S01]  /*0660*/  BSSY.RECONVERGENT B1, `(.L_x_8) ;  /* 0x0000023000017945 */ /* 0x000fe20003800200 */
[----:B------:R-:W-:Y:S01]  /*0670*/  HFMA2 R11, -RZ, RZ, 0, 0 ;  /* 0x00000000ff0b7431 */ /* 0x000fe200000001ff */
[----:B------:R-:W-:Y:S01]  /*0680*/  PRMT R7, R9, 0x7610, R7 ;  /* 0x0000761009077816 */ /* 0x000fe20000000007 */
[----:B0-----:R-:W-:-:S06]  /*0690*/  ULEA UR4, UR5, UR4, 0x18 ;  /* 0x0000000405047291 */ /* 0x001fcc000f8ec0ff */
[----:B------:R-:W-:-:S04]  /*06a0*/  IMAD.U32 R3, RZ, RZ, UR4 ;  /* 0x00000004ff037e24 */ /* 0x000fc8000f8e00ff */
[----:B------:R-:W-:-:S05]  /*06b0*/  IMAD R6, R0, 0x4, R3 ;  /* 0x0000000400067824 */ /* 0x000fca00078e0203 */
[----:B------:R0:W-:Y:S01]  /*06c0*/  STS.U8 [R6+0x1], R9 ;  /* 0x0000010906007388 */ /* 0x0001e20000000000 */
[----:B--2---:R-:W-:-:S05]  /*06d0*/  FADD R8, R8, -R5 ;  /* 0x8000000508087221 */ /* 0x004fca0000000000 */
[----:B------:R-:W-:-:S13]  /*06e0*/  FSETP.GTU.AND P0, PT, |R8|, 0.5, PT ;  /* 0x3f0000000800780b */ /* 0x000fda0003f0c200 */
[----:B0-----:R-:W-:Y:S05]  /*06f0*/  @!P0 BRA `(.L_x_9) ;  /* 0x0000000000648947 */ /* 0x001fea0003800000 */
[----:B------:R-:W-:-:S13]  /*0700*/  FSETP.GT.AND P0, PT, R8, 0.5, PT ;  /* 0x3f0000000800780b */ /* 0x000fda0003f04000 */
[----:B------:R-:W-:Y:S05]  /*0710*/  @!P0 BRA `(.L_x_10) ;  /* 0x00000000002c8947 */ /* 0x000fea0003800000 */
[----:B------:R-:W-:Y:S01]  /*0720*/  BSSY.RECONVERGENT B2, `(.L_x_11) ;  /* 0x0000009000027945 */ /* 0x000fe20003800200 */
[----:B------:R-:W-:-:S07]  /*0730*/  IMAD.MOV.U32 R4, RZ, RZ, RZ ;  /* 0x000000ffff047224 */ /* 0x000fce00078e00ff */
.L_x_12:
[C---:B------:R-:W-:Y:S01]  /*0740*/  IMAD.SHL.U32 R9, R4.reuse, 0x2, RZ ;  /* 0x0000000204097824 */ /* 0x040fe200078e00ff */
[----:B------:R-:W-:Y:S01]  /*0750*/  MOV R11, R4 ;  /* 0x00000004000b7202 */ /* 0x000fe20000000f00 */
[----:B------:R-:W-:-:S03]  /*0760*/  VIADD R4, R4, 0x1 ;  /* 0x0000000104047836 */ /* 0x000fc60000000000 */
[----:B------:R-:W-:-:S05]  /*0770*/  I2FP.F32.U32 R9, R9 ;  /* 0x0000000900097245 */ /* 0x000fca0000201000 */
[----:B------:R-:W-:-:S05]  /*0780*/  FMUL R9, R9, 0.5 ;  /* 0x3f00000009097820 */ /* 0x000fca0000400000 */
[----:B------:R-:W-:-:S13]  /*0790*/  FSETP.GT.AND P0, PT, R8, R9, PT ;  /* 0x000000090800720b */ /* 0x000fda0003f04000 */
[----:B------:R-:W-:Y:S05]  /*07a0*/  @P0 BRA `(.L_x_12) ;  /* 0xfffffffc00e40947 */ /* 0x000fea000383ffff */
[----:B------:R-:W-:Y:S05]  /*07b0*/  BSYNC.RECONVERGENT B2 ;  /* 0x0000000000027941 */ /* 0x000fea0003800200 */
.L_x_11:
[----:B------:R-:W-:Y:S05]  /*07c0*/  BRA `(.L_x_9) ;  /* 0x0000000000307947 */ /* 0x000fea0003800000 */
.L_x_10:
[----:B------:R-:W-:-:S13]  /*07d0*/  FSETP.GEU.AND P0, PT, R8, 0.5, PT ;  /* 0x3f0000000800780b */ /* 0x000fda0003f0e000 */
[----:B------:R-:W-:Y:S05]  /*07e0*/  @P0 BRA `(.L_x_9) ;  /* 0x0000000000280947 */ /* 0x000fea0003800000 */
[----:B------:R-:W-:Y:S01]  /*07f0*/  BSSY.RECONVERGENT B2, `(.L_x_9) ;  /* 0x0000009000027945 */ /* 0x000fe20003800200 */
[----:B------:R-:W-:-:S07]  /*0800*/  IMAD.MOV.U32 R4, RZ, RZ, RZ ;  /* 0x000000ffff047224 */ /* 0x000fce00078e00ff */
.L_x_13:
[C---:B------:R-:W-:Y:S01]  /*0810*/  SHF.L.U32 R9, R4.reuse, 0x1, RZ ;  /* 0x0000000104097819 */ /* 0x040fe200000006ff */
[----:B------:R-:W-:Y:S02]  /*0820*/  IMAD.MOV.U32 R11, RZ, RZ, R4 ;  /* 0x000000ffff0b7224 */ /* 0x000fe400078e0004 */
[----:B------:R-:W-:Y:S01]  /*0830*/  VIADD R4, R4, 0xffffffff ;  /* 0xffffffff04047836 */ /* 0x000fe20000000000 */
[----:B------:R-:W-:-:S05]  /*0840*/  I2FP.F32.S32 R9, R9 ;  /* 0x0000000900097245 */ /* 0x000fca0000201400 */
[----:B------:R-:W-:-:S05]  /*0850*/  FMUL R9, R9, 0.5 ;  /* 0x3f00000009097820 */ /* 0x000fca0000400000 */
[----:B------:R-:W-:-:S13]  /*0860*/  FSETP.GEU.AND P0, PT, R8, R9, PT ;  /* 0x000000090800720b */ /* 0x000fda0003f0e000 */
[----:B------:R-:W-:Y:S05]  /*0870*/  @!P0 BRA `(.L_x_13) ;  /* 0xfffffffc00e48947 */ /* 0x000fea000383ffff */
[----:B------:R-:W-:Y:S05]  /*0880*/  BSYNC.RECONVERGENT B2 ;  /* 0x0000000000027941 */ /* 0x000fea0003800200 */
.L_x_9:
[----:B------:R-:W-:Y:S05]  /*0890*/  BSYNC.RECONVERGENT B1 ;  /* 0x0000000000017941 */ /* 0x000fea0003800200 */
.L_x_8:
[----:B------:R0:W-:Y:S01]  /*08a0*/  STS.U8 [R6+0x2], R11 ;  /* 0x0000020b06007388 */ /* 0x0001e20000000000 */
[----:B-----5:R-:W-:Y:S01]  /*08b0*/  FADD R2, -R2, R5 ;  /* 0x0000000502027221 */ /* 0x020fe20000000100 */
[----:B------:R-:W-:Y:S01]  /*08c0*/  BSSY.RECONVERGENT B1, `(.L_x_14) ;  /* 0x0000020000017945 */ /* 0x000fe20003800200 */
[----:B------:R-:W-:Y:S01]  /*08d0*/  HFMA2 R5, -RZ, RZ, 0, 0 ;  /* 0x00000000ff057431 */ /* 0x000fe200000001ff */
[----:B------:R-:W-:Y:S02]  /*08e0*/  PRMT R4, R11, 0x7610, R4 ;  /* 0x000076100b047816 */ /* 0x000fe40000000004 */
[----:B------:R-:W-:-:S13]  /*08f0*/  FSETP.GTU.AND P0, PT, |R2|, 0.5, PT ;  /* 0x3f0000000200780b */ /* 0x000fda0003f0c200 */
[----:B0-----:R-:W-:Y:S05]  /*0900*/  @!P0 BRA `(.L_x_15) ;  /* 0x00000000006c8947 */ /* 0x001fea0003800000 */
[----:B------:R-:W-:-:S13]  /*0910*/  FSETP.GT.AND P0, PT, R2, 0.5, PT ;  /* 0x3f0000000200780b */ /* 0x000fda0003f04000 */
[----:B------:R-:W-:Y:S05]  /*0920*/  @!P0 BRA `(.L_x_16) ;  /* 0x0000000000308947 */ /* 0x000fea0003800000 */
[----:B------:R-:W-:Y:S01]  /*0930*/  BSSY.RECONVERGENT B2, `(.L_x_17) ;  /* 0x0000009000027945 */ /* 0x000fe20003800200 */
[----:B------:R-:W-:-:S07]  /*0940*/  IMAD.MOV.U32 R5, RZ, RZ, RZ ;  /* 0x000000ffff057224 */ /* 0x000fce00078e00ff */
.L_x_18:
[----:B------:R-:W-:-:S05]  /*0950*/  IMAD.SHL.U32 R8, R5, 0x2, RZ ;  /* 0x0000000205087824 */ /* 0x000fca00078e00ff */
[----:B------:R-:W-:-:S05]  /*0960*/  I2FP.F32.U32 R8, R8 ;  /* 0x0000000800087245 */ /* 0x000fca0000201000 */
[----:B------:R-:W-:Y:S01]  /*0970*/  FMUL R9, R8, 0.5 ;  /* 0x3f00000008097820 */ /* 0x000fe20000400000 */
[----:B------:R-:W-:Y:S01]  /*0980*/  MOV R8, R5 ;  /* 0x0000000500087202 */ /* 0x000fe20000000f00 */
[----:B------:R-:W-:-:S03]  /*0990*/  VIADD R5, R5, 0x1 ;  /* 0x0000000105057836 */ /* 0x000fc60000000000 */
[----:B------:R-:W-:-:S13]  /*09a0*/  FSETP.GT.AND P0, PT, R2, R9, PT ;  /* 0x000000090200720b */ /* 0x000fda0003f04000 */
[----:B------:R-:W-:Y:S05]  /*09b0*/  @P0 BRA `(.L_x_18) ;  /* 0xfffffffc00e40947 */ /* 0x000fea000383ffff */
[----:B------:R-:W-:Y:S05]  /*09c0*/  BSYNC.RECONVERGENT B2 ;  /* 0x0000000000027941 */ /* 0x000fea0003800200 */
.L_x_17:
[----:B------:R-:W-:Y:S01]  /*09d0*/  IMAD.MOV.U32 R5, RZ, RZ, R8 ;  /* 0x000000ffff057224 */ /* 0x000fe200078e0008 */
[----:B------:R-:W-:Y:S06]  /*09e0*/  BRA `(.L_x_15) ;  /* 0x0000000000347947 */ /* 0x000fec0003800000 */
.L_x_16:
[----:B------:R-:W-:-:S13]  /*09f0*/  FSETP.GEU.AND P0, PT, R2, 0.5, PT ;  /* 0x3f0000000200780b */ /* 0x000fda0003f0e000 */
[----:B------:R-:W-:Y:S05]  /*0a00*/  @P0 BRA `(.L_x_15) ;  /* 0x00000000002c0947 */ /* 0x000fea0003800000 */
[----:B------:R-:W-:Y:S01]  /*0a10*/  HFMA2 R5, -RZ, RZ, 0, 0 ;  /* 0x00000000ff057431 */ /* 0x000fe200000001ff */
[----:B------:R-:W-:Y:S06]  /*0a20*/  BSSY.RECONVERGENT B2, `(.L_x_19) ;  /* 0x0000008000027945 */ /* 0x000fec0003800200 */
.L_x_20:
[----:B------:R-:W-:-:S05]  /*0a30*/  IMAD.SHL.U32 R8, R5, 0x2, RZ ;  /* 0x0000000205087824 */ /* 0x000fca00078e00ff */
[----:B------:R-:W-:-:S05]  /*0a40*/  I2FP.F32.S32 R8, R8 ;  /* 0x0000000800087245 */ /* 0x000fca0000201400 */
[----:B------:R-:W-:Y:S01]  /*0a50*/  FMUL R9, R8, 0.5 ;  /* 0x3f00000008097820 */ /* 0x000fe20000400000 */
[----:B------:R-:W-:Y:S01]  /*0a60*/  IMAD.MOV.U32 R8, RZ, RZ, R5 ;  /* 0x000000ffff087224 */ /* 0x000fe200078e0005 */
[----:B------:R-:W-:-:S03]  /*0a70*/  IADD3 R5, PT, PT, R5, -0x1, RZ ;  /* 0xffffffff05057810 */ /* 0x000fc60007ffe0ff */
[----:B------:R-:W-:-:S13]  /*0a80*/  FSETP.GEU.AND P0, PT, R2, R9, PT ;  /* 0x000000090200720b */ /* 0x000fda0003f0e000 */
[----:B------:R-:W-:Y:S05]  /*0a90*/  @!P0 BRA `(.L_x_20) ;  /* 0xfffffffc00e48947 */ /* 0x000fea000383ffff */
[----:B------:R-:W-:Y:S05]  /*0aa0*/  BSYNC.RECONVERGENT B2 ;  /* 0x0000000000027941 */ /* 0x000fea0003800200 */
.L_x_19:
[----:B------:R-:W-:-:S07]  /*0ab0*/  IMAD.MOV.U32 R5, RZ, RZ, R8 ;  /* 0x000000ffff057224 */ /* 0x000fce00078e0008 */
.L_x_15:
[----:B------:R-:W-:Y:S05]  /*0ac0*/  BSYNC.RECONVERGENT B1 ;  /* 0x0000000000017941 */ /* 0x000fea0003800200 */
.L_x_14:
[----:B------:R1:W-:Y:S02]  /*0ad0*/  STS.U8 [R6+0x3], R5 ;  /* 0x0000030506007388 */ /* 0x0003e40000000000 */
.L_x_1:
[----:B------:R-:W-:Y:S05]  /*0ae0*/  BSYNC.RECONVERGENT B0 ;  /* 0x0000000000007941 */ /* 0x000fea0003800200 */
.L_x_0:
[----:B------:R-:W-:Y:S01]  /*0af0*/  IMAD.SHL.U32 R0, R0, 0x4, RZ ;  /* 0x0000000400007824 */ /* 0x000fe200078e00ff */
[----:B--23--:R-:W-:Y:S01]  /*0b00*/  IADD3 R7, PT, PT, R4, R7, RZ ;  /* 0x0000000704077210 */ /* 0x00cfe20007ffe0ff */
[----:B------:R-:W0:Y:S02]  /*0b10*/  LDCU.64 UR4, c[0x0][0x390] ;  /* 0x00007200ff0477ac */ /* 0x000e240008000a00 */
[----:B------:R-:W-:-:S05]  /*0b20*/  IMAD.IADD R4, R3, 0x1, R0 ;  /* 0x0000000103047824 */ /* 0x000fca00078e0200 */
[----:B------:R-:W-:Y:S01]  /*0b30*/  STS.U8 [R4], R7 ;  /* 0x0000000704007388 */ /* 0x000fe20000000000 */
[----:B------:R-:W-:Y:S01]  /*0b40*/  BAR.SYNC.DEFER_BLOCKING 0x0 ;  /* 0x0000000000007b1d */ /* 0x000fe20000010000 */
[----:B0-----:R-:W-:-:S04]  /*0b50*/  IADD3 R2, P0, PT, R0, UR4, RZ ;  /* 0x0000000400027c10 */ /* 0x001fc8000ff1e0ff */
[----:B------:R-:W-:Y:S01]  /*0b60*/  IADD3.X R3, PT, PT, RZ, UR5, RZ, P0, !PT ;  /* 0x00000005ff037c10 */ /* 0x000fe200087fe4ff */
[----:B-1----:R-:W0:Y:S04]  /*0b70*/  LDS.U8 R5, [R4] ;  /* 0x0000000004057984 */ /* 0x002e280000000000 */
[----:B------:R-:W1:Y:S04]  /*0b80*/  LDS.U8 R9, [R4+0x1] ;  /* 0x0000010004097984 */ /* 0x000e680000000000 */
[----:B------:R-:W2:Y:S04]  /*0b90*/  LDS.U8 R11, [R4+0x2] ;  /* 0x00000200040b7984 */ /* 0x000ea80000000000 */
[----:B------:R-:W3:Y:S04]  /*0ba0*/  LDS.U8 R13, [R4+0x3] ;  /* 0x00000300040d7984 */ /* 0x000ee80000000000 */
[----:B0-----:R-:W-:Y:S04]  /*0bb0*/  STG.E.U8 desc[UR6][R2.64], R5 ;  /* 0x0000000502007986 */ /* 0x001fe8000c101106 */
[----:B-1----:R-:W-:Y:S04]  /*0bc0*/  STG.E.U8 desc[UR6][R2.64+0x1], R9 ;  /* 0x0000010902007986 */ /* 0x002fe8000c101106 */
[----:B--2---:R-:W-:Y:S04]  /*0bd0*/  STG.E.U8 desc[UR6][R2.64+0x2], R11 ;  /* 0x0000020b02007986 */ /* 0x004fe8000c101106 */
[----:B---3--:R-:W-:Y:S01]  /*0be0*/  STG.E.U8 desc[UR6][R2.64+0x3], R13 ;  /* 0x0000030d02007986 */ /* 0x008fe2000c101106 */
[----:B------:R-:W-:Y:S05]  /*0bf0*/  EXIT ;  /* 0x000000000000794d */ /* 0x000fea0003800000 */
.L_x_21:
[----:B------:R-:W-:-:S00]  /*0c00*/  BRA `(.L_x_21) ;  /* 0xfffffffc00fc7947 */ /* 0x000fc0000383ffff */
[----:B------:R-:W-:-:S00]  /*0c10*/  NOP ;  /* 0x0000000000007918 */ /* 0x000fc00000000000 */
        /* <DEDUP_REMOVED lines=14> */
.L_x_22:


//--------------------- .nv.shared._Z16qt_unwrap_kernelPfiiPc --------------------------
	.section	.nv.shared._Z16qt_unwrap_kernelPfiiPc,"aw",@nobits
	.sectionflags	@""
.nv.shared._Z16qt_unwrap_kernelPfiiPc:
	.zero		2048


//--------------------- .nv.shared.reserved.0     --------------------------
	.section	.nv.shared.reserved.0,"aw",@nobits
	.weak		__nv_reservedSMEM_offset_0_alias
	.size		__nv_reservedSMEM_offset_0_alias, 0, 64
	.other		__nv_reservedSMEM_offset_0_alias,@"STO_CUDA_RESERVED_SHARED STV_DEFAULT"
__nv_reservedSMEM_offset_0_alias:
	.zero		0
	.zero		64


//--------------------- .nv.constant0._Z16qt_unwrap_kernelPfiiPc --------------------------
	.section	.nv.constant0._Z16qt_unwrap_kernelPfiiPc,"a",@progbits
	.sectionflags	@""
	.align	4
.nv.constant0._Z16qt_unwrap_kernelPfiiPc:
	.zero		920


//--------------------- SYMBOLS --------------------------

	.type		.nv.reservedSmem.offset0,@object
	.size		.nv.reservedSmem.offset0,0x4
	.type		.nv.reservedSmem.cap,@object
	.size		.nv.reservedSmem.cap,0x4
